//
// Generated by NVIDIA NVVM Compiler
//
// Compiler Build ID: CL-36424714
// Cuda compilation tools, release 13.0, V13.0.88
// Based on NVVM 20.0.0
//

.version 9.0
.target sm_100
.address_size 64

	// .globl	_Z10gemmKerneliiiPKfS0_Pf

.visible .entry _Z10gemmKerneliiiPKfS0_Pf(
	.param .u32 _Z10gemmKerneliiiPKfS0_Pf_param_0,
	.param .u32 _Z10gemmKerneliiiPKfS0_Pf_param_1,
	.param .u32 _Z10gemmKerneliiiPKfS0_Pf_param_2,
	.param .u64 .ptr .align 1 _Z10gemmKerneliiiPKfS0_Pf_param_3,
	.param .u64 .ptr .align 1 _Z10gemmKerneliiiPKfS0_Pf_param_4,
	.param .u64 .ptr .align 1 _Z10gemmKerneliiiPKfS0_Pf_param_5
)
{
	.reg .pred 	%p<13>;
	.reg .b32 	%r<94>;
	.reg .b32 	%f<68>;
	.reg .b64 	%rd<69>;

	ld.param.u32 	%r46, [_Z10gemmKerneliiiPKfS0_Pf_param_0];
	ld.param.u32 	%r47, [_Z10gemmKerneliiiPKfS0_Pf_param_1];
	ld.param.u32 	%r45, [_Z10gemmKerneliiiPKfS0_Pf_param_2];
	ld.param.u64 	%rd4, [_Z10gemmKerneliiiPKfS0_Pf_param_3];
	ld.param.u64 	%rd5, [_Z10gemmKerneliiiPKfS0_Pf_param_4];
	ld.param.u64 	%rd3, [_Z10gemmKerneliiiPKfS0_Pf_param_5];
	cvta.to.global.u64 	%rd1, %rd5;
	cvta.to.global.u64 	%rd2, %rd4;
	mov.u32 	%r48, %ctaid.x;
	mov.u32 	%r49, %ntid.x;
	mov.u32 	%r50, %tid.x;
	mad.lo.s32 	%r1, %r48, %r49, %r50;
	mov.u32 	%r51, %ctaid.y;
	mov.u32 	%r52, %ntid.y;
	mul.lo.s32 	%r2, %r51, %r52;
	mov.u32 	%r3, %tid.y;
	add.s32 	%r53, %r2, %r3;
	setp.ge.u32 	%p1, %r1, %r46;
	setp.ge.u32 	%p2, %r53, %r47;
	or.pred  	%p3, %p1, %p2;
	@%p3 bra 	$L__BB0_14;
	setp.lt.s32 	%p4, %r45, 1;
	mov.f32 	%f67, 0f00000000;
	@%p4 bra 	$L__BB0_13;
	mul.lo.s32 	%r5, %r45, %r1;
	and.b32  	%r6, %r45, 7;
	setp.lt.u32 	%p5, %r45, 8;
	mov.f32 	%f67, 0f00000000;
	mov.b32 	%r92, 0;
	@%p5 bra 	$L__BB0_5;
	and.b32  	%r92, %r45, 2147483640;
	neg.s32 	%r90, %r92;
	add.s32 	%r55, %r3, %r47;
	add.s32 	%r89, %r55, %r2;
	shl.b32 	%r10, %r47, 3;
	shl.b32 	%r56, %r47, 1;
	add.s32 	%r88, %r53, %r56;
	mad.lo.s32 	%r87, %r47, 3, %r53;
	shl.b32 	%r57, %r47, 2;
	add.s32 	%r86, %r53, %r57;
	mad.lo.s32 	%r85, %r47, 5, %r53;
	mad.lo.s32 	%r84, %r47, 6, %r53;
	mad.lo.s32 	%r83, %r47, 7, %r53;
	add.s32 	%r81, %r5, 3;
	mov.f32 	%f67, 0f00000000;
	mov.u32 	%r82, %r53;
$L__BB0_4:
	.pragma "nounroll";
	add.s32 	%r58, %r81, -3;
	mul.wide.u32 	%rd6, %r58, 4;
	add.s64 	%rd7, %rd2, %rd6;
	ld.global.f32 	%f17, [%rd7];
	mul.wide.u32 	%rd8, %r82, 4;
	add.s64 	%rd9, %rd1, %rd8;
	ld.global.f32 	%f18, [%rd9];
	fma.rn.f32 	%f19, %f17, %f18, %f67;
	add.s32 	%r59, %r81, -2;
	mul.wide.u32 	%rd10, %r59, 4;
	add.s64 	%rd11, %rd2, %rd10;
	ld.global.f32 	%f20, [%rd11];
	mul.wide.u32 	%rd12, %r89, 4;
	add.s64 	%rd13, %rd1, %rd12;
	ld.global.f32 	%f21, [%rd13];
	fma.rn.f32 	%f22, %f20, %f21, %f19;
	add.s32 	%r60, %r81, -1;
	mul.wide.u32 	%rd14, %r60, 4;
	add.s64 	%rd15, %rd2, %rd14;
	ld.global.f32 	%f23, [%rd15];
	mul.wide.u32 	%rd16, %r88, 4;
	add.s64 	%rd17, %rd1, %rd16;
	ld.global.f32 	%f24, [%rd17];
	fma.rn.f32 	%f25, %f23, %f24, %f22;
	add.s32 	%r61, %r81, 4;
	mul.wide.u32 	%rd18, %r81, 4;
	add.s64 	%rd19, %rd2, %rd18;
	ld.global.f32 	%f26, [%rd19];
	mul.wide.u32 	%rd20, %r87, 4;
	add.s64 	%rd21, %rd1, %rd20;
	ld.global.f32 	%f27, [%rd21];
	fma.rn.f32 	%f28, %f26, %f27, %f25;
	add.s32 	%r62, %r81, 1;
	mul.wide.u32 	%rd22, %r62, 4;
	add.s64 	%rd23, %rd2, %rd22;
	ld.global.f32 	%f29, [%rd23];
	mul.wide.u32 	%rd24, %r86, 4;
	add.s64 	%rd25, %rd1, %rd24;
	ld.global.f32 	%f30, [%rd25];
	fma.rn.f32 	%f31, %f29, %f30, %f28;
	add.s32 	%r63, %r81, 2;
	mul.wide.u32 	%rd26, %r63, 4;
	add.s64 	%rd27, %rd2, %rd26;
	ld.global.f32 	%f32, [%rd27];
	mul.wide.u32 	%rd28, %r85, 4;
	add.s64 	%rd29, %rd1, %rd28;
	ld.global.f32 	%f33, [%rd29];
	fma.rn.f32 	%f34, %f32, %f33, %f31;
	add.s32 	%r64, %r81, 3;
	mul.wide.u32 	%rd30, %r64, 4;
	add.s64 	%rd31, %rd2, %rd30;
	ld.global.f32 	%f35, [%rd31];
	mul.wide.u32 	%rd32, %r84, 4;
	add.s64 	%rd33, %rd1, %rd32;
	ld.global.f32 	%f36, [%rd33];
	fma.rn.f32 	%f37, %f35, %f36, %f34;
	mul.wide.u32 	%rd34, %r61, 4;
	add.s64 	%rd35, %rd2, %rd34;
	ld.global.f32 	%f38, [%rd35];
	mul.wide.u32 	%rd36, %r83, 4;
	add.s64 	%rd37, %rd1, %rd36;
	ld.global.f32 	%f39, [%rd37];
	fma.rn.f32 	%f67, %f38, %f39, %f37;
	add.s32 	%r90, %r90, 8;
	add.s32 	%r89, %r89, %r10;
	add.s32 	%r88, %r88, %r10;
	add.s32 	%r87, %r87, %r10;
	add.s32 	%r86, %r86, %r10;
	add.s32 	%r85, %r85, %r10;
	add.s32 	%r84, %r84, %r10;
	add.s32 	%r83, %r83, %r10;
	add.s32 	%r82, %r82, %r10;
	add.s32 	%r81, %r81, 8;
	setp.ne.s32 	%p6, %r90, 0;
	@%p6 bra 	$L__BB0_4;
$L__BB0_5:
	setp.eq.s32 	%p7, %r6, 0;
	@%p7 bra 	$L__BB0_13;
	and.b32  	%r39, %r45, 3;
	setp.lt.u32 	%p8, %r6, 4;
	@%p8 bra 	$L__BB0_8;
	add.s32 	%r65, %r92, %r5;
	mul.wide.u32 	%rd38, %r65, 4;
	add.s64 	%rd39, %rd2, %rd38;
	ld.global.f32 	%f41, [%rd39];
	mad.lo.s32 	%r66, %r92, %r47, %r53;
	mul.wide.u32 	%rd40, %r66, 4;
	add.s64 	%rd41, %rd1, %rd40;
	ld.global.f32 	%f42, [%rd41];
	fma.rn.f32 	%f43, %f41, %f42, %f67;
	add.s32 	%r67, %r65, 1;
	mul.wide.u32 	%rd42, %r67, 4;
	add.s64 	%rd43, %rd2, %rd42;
	ld.global.f32 	%f44, [%rd43];
	add.s32 	%r68, %r66, %r47;
	mul.wide.u32 	%rd44, %r68, 4;
	add.s64 	%rd45, %rd1, %rd44;
	ld.global.f32 	%f45, [%rd45];
	fma.rn.f32 	%f46, %f44, %f45, %f43;
	add.s32 	%r69, %r65, 2;
	mul.wide.u32 	%rd46, %r69, 4;
	add.s64 	%rd47, %rd2, %rd46;
	ld.global.f32 	%f47, [%rd47];
	add.s32 	%r70, %r68, %r47;
	mul.wide.u32 	%rd48, %r70, 4;
	add.s64 	%rd49, %rd1, %rd48;
	ld.global.f32 	%f48, [%rd49];
	fma.rn.f32 	%f49, %f47, %f48, %f46;
	add.s32 	%r71, %r65, 3;
	mul.wide.u32 	%rd50, %r71, 4;
	add.s64 	%rd51, %rd2, %rd50;
	ld.global.f32 	%f50, [%rd51];
	add.s32 	%r72, %r70, %r47;
	mul.wide.u32 	%rd52, %r72, 4;
	add.s64 	%rd53, %rd1, %rd52;
	ld.global.f32 	%f51, [%rd53];
	fma.rn.f32 	%f67, %f50, %f51, %f49;
	add.s32 	%r92, %r92, 4;
$L__BB0_8:
	setp.eq.s32 	%p9, %r39, 0;
	@%p9 bra 	$L__BB0_13;
	setp.eq.s32 	%p10, %r39, 1;
	@%p10 bra 	$L__BB0_11;
	add.s32 	%r73, %r92, %r5;
	mul.wide.u32 	%rd54, %r73, 4;
	add.s64 	%rd55, %rd2, %rd54;
	ld.global.f32 	%f53, [%rd55];
	mad.lo.s32 	%r74, %r92, %r47, %r53;
	mul.wide.u32 	%rd56, %r74, 4;
	add.s64 	%rd57, %rd1, %rd56;
	ld.global.f32 	%f54, [%rd57];
	fma.rn.f32 	%f55, %f53, %f54, %f67;
	add.s32 	%r75, %r73, 1;
	mul.wide.u32 	%rd58, %r75, 4;
	add.s64 	%rd59, %rd2, %rd58;
	ld.global.f32 	%f56, [%rd59];
	add.s32 	%r76, %r74, %r47;
	mul.wide.u32 	%rd60, %r76, 4;
	add.s64 	%rd61, %rd1, %rd60;
	ld.global.f32 	%f57, [%rd61];
	fma.rn.f32 	%f67, %f56, %f57, %f55;
	add.s32 	%r92, %r92, 2;
$L__BB0_11:
	and.b32  	%r77, %r45, 1;
	setp.eq.b32 	%p11, %r77, 1;
	not.pred 	%p12, %p11;
	@%p12 bra 	$L__BB0_13;
	add.s32 	%r78, %r92, %r5;
	mul.wide.u32 	%rd62, %r78, 4;
	add.s64 	%rd63, %rd2, %rd62;
	ld.global.f32 	%f58, [%rd63];
	mad.lo.s32 	%r79, %r92, %r47, %r53;
	mul.wide.u32 	%rd64, %r79, 4;
	add.s64 	%rd65, %rd1, %rd64;
	ld.global.f32 	%f59, [%rd65];
	fma.rn.f32 	%f67, %f58, %f59, %f67;
$L__BB0_13:
	mad.lo.s32 	%r80, %r47, %r1, %r53;
	cvta.to.global.u64 	%rd66, %rd3;
	mul.wide.u32 	%rd67, %r80, 4;
	add.s64 	%rd68, %rd66, %rd67;
	st.global.f32 	[%rd68], %f67;
$L__BB0_14:
	ret;

}


// ===== COMPILED SASS (sm_100) =====

	.target	sm_100

	.elftype	@"ET_EXEC"


//--------------------- .note.nv.tkinfo           --------------------------
	.section	.note.nv.tkinfo,"",@"SHT_NOTE"
	.sectionflags	@"SHF_NOTE_NV_TKINFO"
	.tkinfo
        /*0018*/ 	.word	0x00000002
        /*0030*/ 	.string	""
        /*0030*/ 	.string	"ptxas"
        /*0030*/ 	.string	"Cuda compilation tools, release 13.0, V13.0.88"
        /*0030*/ 	.string	"Build cuda_13.0.r13.0/compiler.36424714_0"
        /*0030*/ 	.string	"-arch sm_100 -m 64 "



//--------------------- .note.nv.cuinfo           --------------------------
	.section	.note.nv.cuinfo,"",@"SHT_NOTE"
	.sectionflags	@"SHF_NOTE_NV_CUINFO"
        /*0018*/ 	.short	0x0002
        /*001a*/ 	.short	0x0064
        /*001c*/ 	.short	0x0082
	.zero		2


//--------------------- .nv.info                  --------------------------
	.section	.nv.info,"",@"SHT_CUDA_INFO"
	.align	4


	//----- nvinfo : EIATTR_REGCOUNT
	.align		4
        /*0000*/ 	.byte	0x04, 0x2f
        /*0002*/ 	.short	(.L_1 - .L_0)
	.align		4
.L_0:
        /*0004*/ 	.word	index@(_Z10gemmKerneliiiPKfS0_Pf)
        /*0008*/ 	.word	0x00000020


	//----- nvinfo : EIATTR_FRAME_SIZE
	.align		4
.L_1:
        /*000c*/ 	.byte	0x04, 0x11
        /*000e*/ 	.short	(.L_3 - .L_2)
	.align		4
.L_2:
        /*0010*/ 	.word	index@(_Z10gemmKerneliiiPKfS0_Pf)
        /*0014*/ 	.word	0x00000000


	//----- nvinfo : EIATTR_MIN_STACK_SIZE
	.align		4
.L_3:
        /*0018*/ 	.byte	0x04, 0x12
        /*001a*/ 	.short	(.L_5 - .L_4)
	.align		4
.L_4:
        /*001c*/ 	.word	index@(_Z10gemmKerneliiiPKfS0_Pf)
        /*0020*/ 	.word	0x00000000
.L_5:


//--------------------- .nv.compat                --------------------------
	.section	.nv.compat,"",@"SHT_CUDA_COMPAT_INFO"
	.align	4
        /*0000*/ 	.byte	0x02, 0x09, 0x00, 0x00, 0x02, 0x02, 0x01, 0x00, 0x02, 0x05, 0x05, 0x00, 0x03, 0x07, 0x01, 0x01
        /*0010*/ 	.byte	0x02, 0x03, 0x00, 0x00, 0x02, 0x06, 0x01, 0x00, 0x04, 0x0b, 0x08, 0x00, 0x09, 0x00, 0x00, 0x00
        /*0020*/ 	.byte	0x00, 0x00, 0x00, 0x00


//--------------------- .nv.info._Z10gemmKerneliiiPKfS0_Pf --------------------------
	.section	.nv.info._Z10gemmKerneliiiPKfS0_Pf,"",@"SHT_CUDA_INFO"
	.sectionflags	@""
	.align	4


	//----- nvinfo : EIATTR_CUDA_API_VERSION
	.align		4
        /*0000*/ 	.byte	0x04, 0x37
        /*0002*/ 	.short	(.L_7 - .L_6)
.L_6:
        /*0004*/ 	.word	0x00000082


	//----- nvinfo : EIATTR_KPARAM_INFO
	.align		4
.L_7:
        /*0008*/ 	.byte	0x04, 0x17
        /*000a*/ 	.short	(.L_9 - .L_8)
.L_8:
        /*000c*/ 	.word	0x00000000
        /*0010*/ 	.short	0x0005
        /*0012*/ 	.short	0x0020
        /*0014*/ 	.byte	0x00, 0xf5, 0x21, 0x00


	//----- nvinfo : EIATTR_KPARAM_INFO
	.align		4
.L_9:
        /*0018*/ 	.byte	0x04, 0x17
        /*001a*/ 	.short	(.L_11 - .L_10)
.L_10:
        /*001c*/ 	.word	0x00000000
        /*0020*/ 	.short	0x0004
        /*0022*/ 	.short	0x0018
        /*0024*/ 	.byte	0x00, 0xf5, 0x21, 0x00


	//----- nvinfo : EIATTR_KPARAM_INFO
	.align		4
.L_11:
        /*0028*/ 	.byte	0x04, 0x17
        /*002a*/ 	.short	(.L_13 - .L_12)
.L_12:
        /*002c*/ 	.word	0x00000000
        /*0030*/ 	.short	0x0003
        /*0032*/ 	.short	0x0010
        /*0034*/ 	.byte	0x00, 0xf5, 0x21, 0x00


	//----- nvinfo : EIATTR_KPARAM_INFO
	.align		4
.L_13:
        /*0038*/ 	.byte	0x04, 0x17
        /*003a*/ 	.short	(.L_15 - .L_14)
.L_14:
        /*003c*/ 	.word	0x00000000
        /*0040*/ 	.short	0x0002
        /*0042*/ 	.short	0x0008
        /*0044*/ 	.byte	0x00, 0xf0, 0x11, 0x00


	//----- nvinfo : EIATTR_KPARAM_INFO
	.align		4
.L_15:
        /*0048*/ 	.byte	0x04, 0x17
        /*004a*/ 	.short	(.L_17 - .L_16)
.L_16:
        /*004c*/ 	.word	0x00000000
        /*0050*/ 	.short	0x0001
        /*0052*/ 	.short	0x0004
        /*0054*/ 	.byte	0x00, 0xf0, 0x11, 0x00


	//----- nvinfo : EIATTR_KPARAM_INFO
	.align		4
.L_17:
        /*0058*/ 	.byte	0x04, 0x17
        /*005a*/ 	.short	(.L_19 - .L_18)
.L_18:
        /*005c*/ 	.word	0x00000000
        /*0060*/ 	.short	0x0000
        /*0062*/ 	.short	0x0000
        /*0064*/ 	.byte	0x00, 0xf0, 0x11, 0x00


	//----- nvinfo : EIATTR_SPARSE_MMA_MASK
	.align		4
.L_19:
        /*0068*/ 	.byte	0x03, 0x50
        /*006a*/ 	.short	0x0000


	//----- nvinfo : EIATTR_MAXREG_COUNT
	.align		4
        /*006c*/ 	.byte	0x03, 0x1b
        /*006e*/ 	.short	0x00ff


	//----- nvinfo : EIATTR_MERCURY_ISA_VERSION
	.align		4
        /*0070*/ 	.byte	0x03, 0x5f
        /*0072*/ 	.short	0x0101


	//----- nvinfo : EIATTR_VRC_CTA_INIT_COUNT
	.align		4
        /*0074*/ 	.byte	0x02, 0x4a
	.zero		1
	.zero		1


	//----- nvinfo : EIATTR_EXIT_INSTR_OFFSETS
	.align		4
        /*0078*/ 	.byte	0x04, 0x1c
        /*007a*/ 	.short	(.L_21 - .L_20)


	//   ....[0]....
.L_20:
        /*007c*/ 	.word	0x000000d0


	//   ....[1]....
        /*0080*/ 	.word	0x00000a80


	//----- nvinfo : EIATTR_CBANK_PARAM_SIZE
	.align		4
.L_21:
        /*0084*/ 	.byte	0x03, 0x19
        /*0086*/ 	.short	0x0028


	//----- nvinfo : EIATTR_PARAM_CBANK
	.align		4
        /*0088*/ 	.byte	0x04, 0x0a
        /*008a*/ 	.short	(.L_23 - .L_22)
	.align		4
.L_22:
        /*008c*/ 	.word	index@(.nv.constant0._Z10gemmKerneliiiPKfS0_Pf)
        /*0090*/ 	.short	0x0380
        /*0092*/ 	.short	0x0028


	//----- nvinfo : EIATTR_SW_WAR
	.align		4
.L_23:
        /*0094*/ 	.byte	0x04, 0x36
        /*0096*/ 	.short	(.L_25 - .L_24)
.L_24:
        /*0098*/ 	.word	0x00000008
.L_25:


//--------------------- .nv.callgraph             --------------------------
	.section	.nv.callgraph,"",@"SHT_CUDA_CALLGRAPH"
	.align	4
	.sectionentsize	8
	.align		4
        /*0000*/ 	.word	0x00000000
	.align		4
        /*0004*/ 	.word	0xffffffff
	.align		4
        /*0008*/ 	.word	0x00000000
	.align		4
        /*000c*/ 	.word	0xfffffffe
	.align		4
        /*0010*/ 	.word	0x00000000
	.align		4
        /*0014*/ 	.word	0xfffffffd
	.align		4
        /*0018*/ 	.word	0x00000000
	.align		4
        /*001c*/ 	.word	0xfffffffc


//--------------------- .text._Z10gemmKerneliiiPKfS0_Pf --------------------------
	.section	.text._Z10gemmKerneliiiPKfS0_Pf,"ax",@progbits
	.align	128
        .global         _Z10gemmKerneliiiPKfS0_Pf
        .type           _Z10gemmKerneliiiPKfS0_Pf,@function
        .size           _Z10gemmKerneliiiPKfS0_Pf,(.L_x_5 - _Z10gemmKerneliiiPKfS0_Pf)
        .other          _Z10gemmKerneliiiPKfS0_Pf,@"STO_CUDA_ENTRY STV_DEFAULT"
_Z10gemmKerneliiiPKfS0_Pf:
.text._Z10gemmKerneliiiPKfS0_Pf:
[----:B------:R-:W-:Y:S01]  /*0000*/  LDC R1, c[0x0][0x37c] ;  /* 0x0000df00ff017b82 */ /* 0x000fe20000000800 */
[----:B------:R-:W0:Y:S07]  /*0010*/  S2R R8, SR_TID.Y ;  /* 0x0000000000087919 */ /* 0x000e2e0000002200 */
[----:B------:R-:W1:Y:S01]  /*0020*/  S2UR UR4, SR_CTAID.Y ;  /* 0x00000000000479c3 */ /* 0x000e620000002600 */
[----:B------:R-:W2:Y:S07]  /*0030*/  S2R R2, SR_TID.X ;  /* 0x0000000000027919 */ /* 0x000eae0000002100 */
[----:B------:R-:W2:Y:S01]  /*0040*/  LDC R3, c[0x0][0x360] ;  /* 0x0000d800ff037b82 */ /* 0x000ea20000000800 */
[----:B------:R-:W1:Y:S07]  /*0050*/  LDCU UR5, c[0x0][0x364] ;  /* 0x00006c80ff0577ac */ /* 0x000e6e0008000800 */
[----:B------:R-:W2:Y:S08]  /*0060*/  S2UR UR6, SR_CTAID.X ;  /* 0x00000000000679c3 */ /* 0x000eb00000002500 */
[----:B------:R-:W3:Y:S01]  /*0070*/  LDC.64 R4, c[0x0][0x380] ;  /* 0x0000e000ff047b82 */ /* 0x000ee20000000a00 */
[----:B-1----:R-:W-:-:S06]  /*0080*/  UIMAD UR4, UR4, UR5, URZ ;  /* 0x00000005040472a4 */ /* 0x002fcc000f8e02ff */
[----:B0-----:R-:W-:Y:S01]  /*0090*/  IADD3 R0, PT, PT, R8, UR4, RZ ;  /* 0x0000000408007c10 */ /* 0x001fe2000fffe0ff */
[----:B--2---:R-:W-:-:S03]  /*00a0*/  IMAD R3, R3, UR6, R2 ;  /* 0x0000000603037c24 */ /* 0x004fc6000f8e0202 */
[----:B---3--:R-:W-:-:S04]  /*00b0*/  ISETP.GE.U32.AND P0, PT, R0, R5, PT ;  /* 0x000000050000720c */ /* 0x008fc80003f06070 */
[----:B------:R-:W-:-:S13]  /*00c0*/  ISETP.GE.U32.OR P0, PT, R3, R4, P0 ;  /* 0x000000040300720c */ /* 0x000fda0000706470 */
[----:B------:R-:W-:Y:S05]  /*00d0*/  @P0 EXIT ;  /* 0x000000000000094d */ /* 0x000fea0003800000 */
[----:B------:R-:W0:Y:S01]  /*00e0*/  LDC R2, c[0x0][0x388] ;  /* 0x0000e200ff027b82 */ /* 0x000e220000000800 */
[----:B------:R-:W1:Y:S01]  /*00f0*/  LDCU.64 UR6, c[0x0][0x358] ;  /* 0x00006b00ff0677ac */ /* 0x000e620008000a00 */
[----:B------:R-:W-:Y:S01]  /*0100*/  HFMA2 R25, -RZ, RZ, 0, 0 ;  /* 0x00000000ff197431 */ /* 0x000fe200000001ff */
[----:B0-----:R-:W-:-:S13]  /*0110*/  ISETP.GE.AND P0, PT, R2, 0x1, PT ;  /* 0x000000010200780c */ /* 0x001fda0003f06270 */
[----:B-1----:R-:W-:Y:S05]  /*0120*/  @!P0 BRA `(.L_x_0) ;  /* 0x0000000800448947 */ /* 0x002fea0003800000 */
[C---:B------:R-:W-:Y:S02]  /*0130*/  ISETP.GE.U32.AND P1, PT, R2.reuse, 0x8, PT ;  /* 0x000000080200780c */ /* 0x040fe40003f26070 */
[----:B------:R-:W-:Y:S02]  /*0140*/  LOP3.LUT R6, R2, 0x7, RZ, 0xc0, !PT ;  /* 0x0000000702067812 */ /* 0x000fe400078ec0ff */
[----:B------:R-:W-:Y:S02]  /*0150*/  MOV R25, RZ ;  /* 0x000000ff00197202 */ /* 0x000fe40000000f00 */
[----:B------:R-:W-:Y:S02]  /*0160*/  ISETP.NE.AND P0, PT, R6, RZ, PT ;  /* 0x000000ff0600720c */ /* 0x000fe40003f05270 */
[----:B------:R-:W-:-:S05]  /*0170*/  MOV R7, RZ ;  /* 0x000000ff00077202 */ /* 0x000fca0000000f00 */
[----:B------:R-:W-:Y:S06]  /*0180*/  @!P1 BRA `(.L_x_1) ;  /* 0x0000000400249947 */ /* 0x000fec0003800000 */
[----:B------:R-:W-:Y:S01]  /*0190*/  LOP3.LUT R7, R2, 0x7ffffff8, RZ, 0xc0, !PT ;  /* 0x7ffffff802077812 */ /* 0x000fe200078ec0ff */
[C---:B------:R-:W-:Y:S01]  /*01a0*/  IMAD R10, R5.reuse, 0x3, R0 ;  /* 0x00000003050a7824 */ /* 0x040fe200078e0200 */
[C---:B------:R-:W-:Y:S01]  /*01b0*/  IADD3 R4, PT, PT, R5.reuse, UR4, R8 ;  /* 0x0000000405047c10 */ /* 0x040fe2000fffe008 */
[C-C-:B------:R-:W-:Y:S01]  /*01c0*/  IMAD R14, R5.reuse, 0x5, R0.reuse ;  /* 0x00000005050e7824 */ /* 0x140fe200078e0200 */
[CC--:B------:R-:W-:Y:S01]  /*01d0*/  LEA R8, R5.reuse, R0.reuse, 0x1 ;  /* 0x0000000005087211 */ /* 0x0c0fe200078e08ff */
[C-C-:B------:R-:W-:Y:S01]  /*01e0*/  IMAD R9, R5.reuse, 0x6, R0.reuse ;  /* 0x0000000605097824 */ /* 0x140fe200078e0200 */
[C---:B------:R-:W-:Y:S01]  /*01f0*/  LEA R12, R5.reuse, R0, 0x2 ;  /* 0x00000000050c7211 */ /* 0x040fe200078e10ff */
[----:B------:R-:W-:Y:S01]  /*0200*/  IMAD R11, R5, 0x7, R0 ;  /* 0x00000007050b7824 */ /* 0x000fe200078e0200 */
[----:B------:R-:W-:Y:S01]  /*0210*/  MOV R25, RZ ;  /* 0x000000ff00197202 */ /* 0x000fe20000000f00 */
[----:B------:R-:W-:Y:S01]  /*0220*/  IMAD R15, R3, R2, 0x3 ;  /* 0x00000003030f7424 */ /* 0x000fe200078e0202 */
[----:B------:R-:W-:-:S02]  /*0230*/  MOV R13, R0 ;  /* 0x00000000000d7202 */ /* 0x000fc40000000f00 */
[----:B------:R-:W-:-:S07]  /*0240*/  IADD3 R24, PT, PT, -R7, RZ, RZ ;  /* 0x000000ff07187210 */ /* 0x000fce0007ffe1ff */
.L_x_2:
[----:B------:R-:W0:Y:S01]  /*0250*/  LDC.64 R20, c[0x0][0x390] ;  /* 0x0000e400ff147b82 */ /* 0x000e220000000a00 */
[----:B------:R-:W-:-:S07]  /*0260*/  IADD3 R23, PT, PT, R15, -0x3, RZ ;  /* 0xfffffffd0f177810 */ /* 0x000fce0007ffe0ff */
[----:B------:R-:W1:Y:S01]  /*0270*/  LDC.64 R16, c[0x0][0x398] ;  /* 0x0000e600ff107b82 */ /* 0x000e620000000a00 */
[----:B0-----:R-:W-:-:S06]  /*0280*/  IMAD.WIDE.U32 R22, R23, 0x4, R20 ;  /* 0x0000000417167825 */ /* 0x001fcc00078e0014 */
[----:B------:R-:W2:Y:S01]  /*0290*/  LDG.E R22, desc[UR6][R22.64] ;  /* 0x0000000616167981 */ /* 0x000ea2000c1e1900 */
[----:B-1----:R-:W-:-:S06]  /*02a0*/  IMAD.WIDE.U32 R18, R13, 0x4, R16 ;  /* 0x000000040d127825 */ /* 0x002fcc00078e0010 */
[----:B------:R-:W2:Y:S01]  /*02b0*/  LDG.E R18, desc[UR6][R18.64] ;  /* 0x0000000612127981 */ /* 0x000ea2000c1e1900 */
[----:B------:R-:W-:Y:S01]  /*02c0*/  IADD3 R27, PT, PT, R15, -0x2, RZ ;  /* 0xfffffffe0f1b7810 */ /* 0x000fe20007ffe0ff */
[----:B------:R-:W-:-:S06]  /*02d0*/  IMAD.WIDE.U32 R28, R4, 0x4, R16 ;  /* 0x00000004041c7825 */ /* 0x000fcc00078e0010 */
[----:B------:R-:W3:Y:S01]  /*02e0*/  LDG.E R28, desc[UR6][R28.64] ;  /* 0x000000061c1c7981 */ /* 0x000ee2000c1e1900 */
[----:B--2---:R-:W-:Y:S01]  /*02f0*/  FFMA R25, R22, R18, R25 ;  /* 0x0000001216197223 */ /* 0x004fe20000000019 */
[----:B------:R-:W-:Y:S01]  /*0300*/  IMAD.WIDE.U32 R22, R27, 0x4, R20 ;  /* 0x000000041b167825 */ /* 0x000fe200078e0014 */
[----:B------:R-:W-:-:S05]  /*0310*/  IADD3 R27, PT, PT, R15, -0x1, RZ ;  /* 0xffffffff0f1b7810 */ /* 0x000fca0007ffe0ff */
[----:B------:R-:W-:Y:S01]  /*0320*/  IMAD.WIDE.U32 R26, R27, 0x4, R20 ;  /* 0x000000041b1a7825 */ /* 0x000fe200078e0014 */
[----:B------:R-:W3:Y:S04]  /*0330*/  LDG.E R22, desc[UR6][R22.64] ;  /* 0x0000000616167981 */ /* 0x000ee8000c1e1900 */
[----:B------:R0:W2:Y:S02]  /*0340*/  LDG.E R18, desc[UR6][R26.64] ;  /* 0x000000061a127981 */ /* 0x0000a4000c1e1900 */
[----:B0-----:R-:W-:-:S05]  /*0350*/  IMAD.WIDE.U32 R26, R8, 0x4, R16 ;  /* 0x00000004081a7825 */ /* 0x001fca00078e0010 */
[----:B------:R-:W2:Y:S01]  /*0360*/  LDG.E R19, desc[UR6][R26.64] ;  /* 0x000000061a137981 */ /* 0x000ea2000c1e1900 */
[----:B------:R-:W-:Y:S01]  /*0370*/  IADD3 R23, PT, PT, R15, 0x1, RZ ;  /* 0x000000010f177810 */ /* 0x000fe20007ffe0ff */
[----:B---3--:R-:W-:-:S04]  /*0380*/  FFMA R25, R22, R28, R25 ;  /* 0x0000001c16197223 */ /* 0x008fc80000000019 */
[----:B--2---:R-:W-:Y:S01]  /*0390*/  FFMA R25, R18, R19, R25 ;  /* 0x0000001312197223 */ /* 0x004fe20000000019 */
[----:B------:R-:W-:-:S05]  /*03a0*/  IMAD.WIDE.U32 R18, R15, 0x4, R20 ;  /* 0x000000040f127825 */ /* 0x000fca00078e0014 */
[----:B------:R0:W2:Y:S02]  /*03b0*/  LDG.E R28, desc[UR6][R18.64] ;  /* 0x00000006121c7981 */ /* 0x0000a4000c1e1900 */
[----:B0-----:R-:W-:-:S04]  /*03c0*/  IMAD.WIDE.U32 R18, R23, 0x4, R20 ;  /* 0x0000000417127825 */ /* 0x001fc800078e0014 */
[--C-:B------:R-:W-:Y:S02]  /*03d0*/  IMAD.WIDE.U32 R22, R10, 0x4, R16.reuse ;  /* 0x000000040a167825 */ /* 0x100fe400078e0010 */
[----:B------:R-:W3:Y:S04]  /*03e0*/  LDG.E R18, desc[UR6][R18.64] ;  /* 0x0000000612127981 */ /* 0x000ee8000c1e1900 */
[----:B------:R0:W2:Y:S02]  /*03f0*/  LDG.E R29, desc[UR6][R22.64] ;  /* 0x00000006161d7981 */ /* 0x0000a4000c1e1900 */
[----:B0-----:R-:W-:-:S05]  /*0400*/  IMAD.WIDE.U32 R22, R12, 0x4, R16 ;  /* 0x000000040c167825 */ /* 0x001fca00078e0010 */
[----:B------:R0:W3:Y:S01]  /*0410*/  LDG.E R26, desc[UR6][R22.64] ;  /* 0x00000006161a7981 */ /* 0x0000e2000c1e1900 */
[C---:B------:R-:W-:Y:S02]  /*0420*/  IADD3 R27, PT, PT, R15.reuse, 0x3, RZ ;  /* 0x000000030f1b7810 */ /* 0x040fe40007ffe0ff */
[C---:B0-----:R-:W-:Y:S01]  /*0430*/  IADD3 R23, PT, PT, R15.reuse, 0x4, RZ ;  /* 0x000000040f177810 */ /* 0x041fe20007ffe0ff */
[----:B--2---:R-:W-:Y:S01]  /*0440*/  FFMA R25, R28, R29, R25 ;  /* 0x0000001d1c197223 */ /* 0x004fe20000000019 */
[----:B------:R-:W-:-:S05]  /*0450*/  IADD3 R29, PT, PT, R15, 0x2, RZ ;  /* 0x000000020f1d7810 */ /* 0x000fca0007ffe0ff */
[----:B------:R-:W-:-:S06]  /*0460*/  IMAD.WIDE.U32 R28, R29, 0x4, R20 ;  /* 0x000000041d1c7825 */ /* 0x000fcc00078e0014 */
[----:B------:R-:W2:Y:S01]  /*0470*/  LDG.E R28, desc[UR6][R28.64] ;  /* 0x000000061c1c7981 */ /* 0x000ea2000c1e1900 */
[----:B---3--:R-:W-:Y:S01]  /*0480*/  FFMA R25, R18, R26, R25 ;  /* 0x0000001a12197223 */ /* 0x008fe20000000019 */
[----:B------:R-:W-:-:S04]  /*0490*/  IMAD.WIDE.U32 R18, R14, 0x4, R16 ;  /* 0x000000040e127825 */ /* 0x000fc800078e0010 */
[--C-:B------:R-:W-:Y:S02]  /*04a0*/  IMAD.WIDE.U32 R26, R27, 0x4, R20.reuse ;  /* 0x000000041b1a7825 */ /* 0x100fe400078e0014 */
[----:B------:R-:W2:Y:S02]  /*04b0*/  LDG.E R18, desc[UR6][R18.64] ;  /* 0x0000000612127981 */ /* 0x000ea4000c1e1900 */
[----:B------:R-:W-:Y:S02]  /*04c0*/  IMAD.WIDE.U32 R20, R23, 0x4, R20 ;  /* 0x0000000417147825 */ /* 0x000fe400078e0014 */
[----:B------:R-:W3:Y:S02]  /*04d0*/  LDG.E R26, desc[UR6][R26.64] ;  /* 0x000000061a1a7981 */ /* 0x000ee4000c1e1900 */
[--C-:B------:R-:W-:Y:S02]  /*04e0*/  IMAD.WIDE.U32 R22, R9, 0x4, R16.reuse ;  /* 0x0000000409167825 */ /* 0x100fe400078e0010 */
[----:B------:R-:W4:Y:S02]  /*04f0*/  LDG.E R20, desc[UR6][R20.64] ;  /* 0x0000000614147981 */ /* 0x000f24000c1e1900 */
[----:B------:R-:W-:-:S02]  /*0500*/  IMAD.WIDE.U32 R16, R11, 0x4, R16 ;  /* 0x000000040b107825 */ /* 0x000fc400078e0010 */
[----:B------:R-:W3:Y:S04]  /*0510*/  LDG.E R23, desc[UR6][R22.64] ;  /* 0x0000000616177981 */ /* 0x000ee8000c1e1900 */
[----:B------:R-:W4:Y:S01]  /*0520*/  LDG.E R16, desc[UR6][R16.64] ;  /* 0x0000000610107981 */ /* 0x000f22000c1e1900 */
[----:B------:R-:W-:-:S04]  /*0530*/  IADD3 R24, PT, PT, R24, 0x8, RZ ;  /* 0x0000000818187810 */ /* 0x000fc80007ffe0ff */
[----:B------:R-:W-:Y:S02]  /*0540*/  ISETP.NE.AND P1, PT, R24, RZ, PT ;  /* 0x000000ff1800720c */ /* 0x000fe40003f25270 */
[----:B------:R-:W-:Y:S02]  /*0550*/  IADD3 R15, PT, PT, R15, 0x8, RZ ;  /* 0x000000080f0f7810 */ /* 0x000fe40007ffe0ff */
[C---:B------:R-:W-:Y:S02]  /*0560*/  LEA R4, R5.reuse, R4, 0x3 ;  /* 0x0000000405047211 */ /* 0x040fe400078e18ff */
[C---:B------:R-:W-:Y:S02]  /*0570*/  LEA R8, R5.reuse, R8, 0x3 ;  /* 0x0000000805087211 */ /* 0x040fe400078e18ff */
[C---:B------:R-:W-:Y:S02]  /*0580*/  LEA R10, R5.reuse, R10, 0x3 ;  /* 0x0000000a050a7211 */ /* 0x040fe400078e18ff */
[----:B------:R-:W-:-:S02]  /*0590*/  LEA R12, R5, R12, 0x3 ;  /* 0x0000000c050c7211 */ /* 0x000fc400078e18ff */
[C---:B------:R-:W-:Y:S02]  /*05a0*/  LEA R14, R5.reuse, R14, 0x3 ;  /* 0x0000000e050e7211 */ /* 0x040fe400078e18ff */
[C---:B------:R-:W-:Y:S02]  /*05b0*/  LEA R9, R5.reuse, R9, 0x3 ;  /* 0x0000000905097211 */ /* 0x040fe400078e18ff */
[C---:B------:R-:W-:Y:S02]  /*05c0*/  LEA R11, R5.reuse, R11, 0x3 ;  /* 0x0000000b050b7211 */ /* 0x040fe400078e18ff */
[----:B------:R-:W-:Y:S01]  /*05d0*/  LEA R13, R5, R13, 0x3 ;  /* 0x0000000d050d7211 */ /* 0x000fe200078e18ff */
[----:B--2---:R-:W-:-:S04]  /*05e0*/  FFMA R25, R28, R18, R25 ;  /* 0x000000121c197223 */ /* 0x004fc80000000019 */
[----:B---3--:R-:W-:-:S04]  /*05f0*/  FFMA R25, R26, R23, R25 ;  /* 0x000000171a197223 */ /* 0x008fc80000000019 */
[----:B----4-:R-:W-:Y:S01]  /*0600*/  FFMA R25, R20, R16, R25 ;  /* 0x0000001014197223 */ /* 0x010fe20000000019 */
[----:B------:R-:W-:Y:S06]  /*0610*/  @P1 BRA `(.L_x_2) ;  /* 0xfffffffc000c1947 */ /* 0x000fec000383ffff */
.L_x_1:
[----:B------:R-:W-:Y:S05]  /*0620*/  @!P0 BRA `(.L_x_0) ;  /* 0x0000000400048947 */ /* 0x000fea0003800000 */
[----:B------:R-:W-:Y:S02]  /*0630*/  ISETP.GE.U32.AND P0, PT, R6, 0x4, PT ;  /* 0x000000040600780c */ /* 0x000fe40003f06070 */
[----:B------:R-:W-:-:S04]  /*0640*/  LOP3.LUT R24, R2, 0x3, RZ, 0xc0, !PT ;  /* 0x0000000302187812 */ /* 0x000fc800078ec0ff */
[----:B------:R-:W-:-:S07]  /*0650*/  ISETP.NE.AND P1, PT, R24, RZ, PT ;  /* 0x000000ff1800720c */ /* 0x000fce0003f25270 */
[----:B------:R-:W-:Y:S06]  /*0660*/  @!P0 BRA `(.L_x_3) ;  /* 0x00000000007c8947 */ /* 0x000fec0003800000 */
[----:B------:R-:W0:Y:S01]  /*0670*/  LDC.64 R8, c[0x0][0x398] ;  /* 0x0000e600ff087b82 */ /* 0x000e220000000a00 */
[----:B------:R-:W-:Y:S02]  /*0680*/  IMAD R13, R3, R2, R7 ;  /* 0x00000002030d7224 */ /* 0x000fe400078e0207 */
[----:B------:R-:W-:-:S03]  /*0690*/  IMAD R6, R7, R5, R0 ;  /* 0x0000000507067224 */ /* 0x000fc600078e0200 */
[C---:B------:R-:W-:Y:S02]  /*06a0*/  IADD3 R21, PT, PT, R13.reuse, 0x1, RZ ;  /* 0x000000010d157810 */ /* 0x040fe40007ffe0ff */
[----:B------:R-:W1:Y:S01]  /*06b0*/  LDC.64 R10, c[0x0][0x390] ;  /* 0x0000e400ff0a7b82 */ /* 0x000e620000000a00 */
[C---:B------:R-:W-:Y:S02]  /*06c0*/  IADD3 R15, PT, PT, R13.reuse, 0x2, RZ ;  /* 0x000000020d0f7810 */ /* 0x040fe40007ffe0ff */
[----:B------:R-:W-:Y:S01]  /*06d0*/  IADD3 R27, PT, PT, R13, 0x3, RZ ;  /* 0x000000030d1b7810 */ /* 0x000fe20007ffe0ff */
[C---:B0-----:R-:W-:Y:S01]  /*06e0*/  IMAD.WIDE.U32 R18, R6.reuse, 0x4, R8 ;  /* 0x0000000406127825 */ /* 0x041fe200078e0008 */
[----:B------:R-:W-:-:S04]  /*06f0*/  IADD3 R6, PT, PT, R6, R5, RZ ;  /* 0x0000000506067210 */ /* 0x000fc80007ffe0ff */
[CC--:B------:R-:W-:Y:S01]  /*0700*/  IADD3 R14, PT, PT, R6.reuse, R5.reuse, RZ ;  /* 0x00000005060e7210 */ /* 0x0c0fe20007ffe0ff */
[--C-:B-1----:R-:W-:Y:S01]  /*0710*/  IMAD.WIDE.U32 R22, R13, 0x4, R10.reuse ;  /* 0x000000040d167825 */ /* 0x102fe200078e000a */
[----:B------:R-:W2:Y:S03]  /*0720*/  LDG.E R18, desc[UR6][R18.64] ;  /* 0x0000000612127981 */ /* 0x000ea6000c1e1900 */
[----:B------:R-:W-:Y:S01]  /*0730*/  IMAD.WIDE.U32 R20, R21, 0x4, R10 ;  /* 0x0000000415147825 */ /* 0x000fe200078e000a */
[----:B------:R-:W2:Y:S03]  /*0740*/  LDG.E R4, desc[UR6][R22.64] ;  /* 0x0000000616047981 */ /* 0x000ea6000c1e1900 */
[----:B------:R-:W-:Y:S01]  /*0750*/  IMAD.WIDE.U32 R16, R6, 0x4, R8 ;  /* 0x0000000406107825 */ /* 0x000fe200078e0008 */
[----:B------:R-:W-:Y:S01]  /*0760*/  IADD3 R29, PT, PT, R14, R5, RZ ;  /* 0x000000050e1d7210 */ /* 0x000fe20007ffe0ff */
[----:B------:R-:W3:Y:S02]  /*0770*/  LDG.E R20, desc[UR6][R20.64] ;  /* 0x0000000614147981 */ /* 0x000ee4000c1e1900 */
[----:B------:R-:W-:-:S02]  /*0780*/  IMAD.WIDE.U32 R12, R15, 0x4, R10 ;  /* 0x000000040f0c7825 */ /* 0x000fc400078e000a */
[----:B------:R-:W3:Y:S02]  /*0790*/  LDG.E R17, desc[UR6][R16.64] ;  /* 0x0000000610117981 */ /* 0x000ee4000c1e1900 */
[----:B------:R-:W-:Y:S02]  /*07a0*/  IMAD.WIDE.U32 R14, R14, 0x4, R8 ;  /* 0x000000040e0e7825 */ /* 0x000fe400078e0008 */
[----:B------:R-:W4:Y:S02]  /*07b0*/  LDG.E R13, desc[UR6][R12.64] ;  /* 0x000000060c0d7981 */ /* 0x000f24000c1e1900 */
[----:B------:R-:W-:Y:S02]  /*07c0*/  IMAD.WIDE.U32 R10, R27, 0x4, R10 ;  /* 0x000000041b0a7825 */ /* 0x000fe400078e000a */
[----:B------:R-:W4:Y:S02]  /*07d0*/  LDG.E R14, desc[UR6][R14.64] ;  /* 0x000000060e0e7981 */ /* 0x000f24000c1e1900 */
[----:B------:R-:W-:-:S02]  /*07e0*/  IMAD.WIDE.U32 R8, R29, 0x4, R8 ;  /* 0x000000041d087825 */ /* 0x000fc400078e0008 */
[----:B------:R-:W5:Y:S04]  /*07f0*/  LDG.E R11, desc[UR6][R10.64] ;  /* 0x000000060a0b7981 */ /* 0x000f68000c1e1900 */
[----:B------:R-:W5:Y:S01]  /*0800*/  LDG.E R8, desc[UR6][R8.64] ;  /* 0x0000000608087981 */ /* 0x000f62000c1e1900 */
[----:B------:R-:W-:Y:S01]  /*0810*/  IADD3 R7, PT, PT, R7, 0x4, RZ ;  /* 0x0000000407077810 */ /* 0x000fe20007ffe0ff */
[----:B--2---:R-:W-:-:S04]  /*0820*/  FFMA R25, R4, R18, R25 ;  /* 0x0000001204197223 */ /* 0x004fc80000000019 */
[----:B---3--:R-:W-:-:S04]  /*0830*/  FFMA R20, R20, R17, R25 ;  /* 0x0000001114147223 */ /* 0x008fc80000000019 */
[----:B----4-:R-:W-:-:S04]  /*0840*/  FFMA R20, R13, R14, R20 ;  /* 0x0000000e0d147223 */ /* 0x010fc80000000014 */
[----:B-----5:R-:W-:-:S07]  /*0850*/  FFMA R25, R11, R8, R20 ;  /* 0x000000080b197223 */ /* 0x020fce0000000014 */
.L_x_3:
[----:B------:R-:W-:Y:S05]  /*0860*/  @!P1 BRA `(.L_x_0) ;  /* 0x0000000000749947 */ /* 0x000fea0003800000 */
[----:B------:R-:W0:Y:S01]  /*0870*/  LDC.64 R16, c[0x0][0x390] ;  /* 0x0000e400ff107b82 */ /* 0x000e220000000a00 */
[----:B------:R-:W-:Y:S02]  /*0880*/  ISETP.NE.AND P0, PT, R24, 0x1, PT ;  /* 0x000000011800780c */ /* 0x000fe40003f05270 */
[----:B------:R-:W-:-:S04]  /*0890*/  LOP3.LUT R4, R2, 0x1, RZ, 0xc0, !PT ;  /* 0x0000000102047812 */ /* 0x000fc800078ec0ff */
[----:B------:R-:W-:Y:S01]  /*08a0*/  ISETP.NE.U32.AND P1, PT, R4, 0x1, PT ;  /* 0x000000010400780c */ /* 0x000fe20003f25070 */
[----:B------:R-:W1:Y:S06]  /*08b0*/  LDC.64 R8, c[0x0][0x398] ;  /* 0x0000e600ff087b82 */ /* 0x000e6c0000000a00 */
[----:B------:R-:W-:Y:S02]  /*08c0*/  @P0 IMAD R15, R3, R2, R7 ;  /* 0x00000002030f0224 */ /* 0x000fe400078e0207 */
[----:B------:R-:W2:Y:S01]  /*08d0*/  LDC.64 R10, c[0x0][0x390] ;  /* 0x0000e400ff0a7b82 */ /* 0x000ea20000000a00 */
[C---:B------:R-:W-:Y:S01]  /*08e0*/  @P0 IMAD R14, R7.reuse, R5, R0 ;  /* 0x00000005070e0224 */ /* 0x040fe200078e0200 */
[----:B------:R-:W-:-:S02]  /*08f0*/  @P0 IADD3 R7, PT, PT, R7, 0x2, RZ ;  /* 0x0000000207070810 */ /* 0x000fc40007ffe0ff */
[C---:B------:R-:W-:Y:S02]  /*0900*/  @P0 IADD3 R21, PT, PT, R15.reuse, 0x1, RZ ;  /* 0x000000010f150810 */ /* 0x040fe40007ffe0ff */
[----:B------:R-:W-:Y:S02]  /*0910*/  @P0 IADD3 R23, PT, PT, R14, R5, RZ ;  /* 0x000000050e170210 */ /* 0x000fe40007ffe0ff */
[----:B------:R-:W3:Y:S01]  /*0920*/  LDC.64 R12, c[0x0][0x398] ;  /* 0x0000e600ff0c7b82 */ /* 0x000ee20000000a00 */
[----:B0-----:R-:W-:-:S04]  /*0930*/  @P0 IMAD.WIDE.U32 R18, R15, 0x4, R16 ;  /* 0x000000040f120825 */ /* 0x001fc800078e0010 */
[----:B------:R-:W-:Y:S01]  /*0940*/  @P0 IMAD.WIDE.U32 R16, R21, 0x4, R16 ;  /* 0x0000000415100825 */ /* 0x000fe200078e0010 */
[----:B------:R-:W4:Y:S03]  /*0950*/  @P0 LDG.E R4, desc[UR6][R18.64] ;  /* 0x0000000612040981 */ /* 0x000f26000c1e1900 */
[----:B-1----:R-:W-:Y:S02]  /*0960*/  @P0 IMAD.WIDE.U32 R14, R14, 0x4, R8 ;  /* 0x000000040e0e0825 */ /* 0x002fe400078e0008 */
[----:B------:R-:W5:Y:S02]  /*0970*/  @P0 LDG.E R17, desc[UR6][R16.64] ;  /* 0x0000000610110981 */ /* 0x000f64000c1e1900 */
[----:B------:R-:W-:Y:S02]  /*0980*/  @!P1 IMAD R21, R3, R2, R7 ;  /* 0x0000000203159224 */ /* 0x000fe400078e0207 */
[----:B------:R-:W-:Y:S01]  /*0990*/  @P0 IMAD.WIDE.U32 R8, R23, 0x4, R8 ;  /* 0x0000000417080825 */ /* 0x000fe200078e0008 */
[----:B------:R-:W4:Y:S03]  /*09a0*/  @P0 LDG.E R14, desc[UR6][R14.64] ;  /* 0x000000060e0e0981 */ /* 0x000f26000c1e1900 */
[----:B------:R-:W-:-:S02]  /*09b0*/  @!P1 IMAD R7, R7, R5, R0 ;  /* 0x0000000507079224 */ /* 0x000fc400078e0200 */
[----:B--2---:R-:W-:Y:S01]  /*09c0*/  @!P1 IMAD.WIDE.U32 R10, R21, 0x4, R10 ;  /* 0x00000004150a9825 */ /* 0x004fe200078e000a */
[----:B------:R-:W5:Y:S03]  /*09d0*/  @P0 LDG.E R8, desc[UR6][R8.64] ;  /* 0x0000000608080981 */ /* 0x000f66000c1e1900 */
[----:B---3--:R-:W-:Y:S02]  /*09e0*/  @!P1 IMAD.WIDE.U32 R12, R7, 0x4, R12 ;  /* 0x00000004070c9825 */ /* 0x008fe400078e000c */
[----:B------:R-:W2:Y:S04]  /*09f0*/  @!P1 LDG.E R10, desc[UR6][R10.64] ;  /* 0x000000060a0a9981 */ /* 0x000ea8000c1e1900 */
[----:B------:R-:W2:Y:S01]  /*0a00*/  @!P1 LDG.E R12, desc[UR6][R12.64] ;  /* 0x000000060c0c9981 */ /* 0x000ea2000c1e1900 */
[----:B----4-:R-:W-:-:S04]  /*0a10*/  @P0 FFMA R4, R4, R14, R25 ;  /* 0x0000000e04040223 */ /* 0x010fc80000000019 */
[----:B-----5:R-:W-:-:S04]  /*0a20*/  @P0 FFMA R25, R17, R8, R4 ;  /* 0x0000000811190223 */ /* 0x020fc80000000004 */
[----:B--2---:R-:W-:-:S07]  /*0a30*/  @!P1 FFMA R25, R10, R12, R25 ;  /* 0x0000000c0a199223 */ /* 0x004fce0000000019 */
.L_x_0:
[----:B------:R-:W0:Y:S01]  /*0a40*/  LDC.64 R6, c[0x0][0x3a0] ;  /* 0x0000e800ff067b82 */ /* 0x000e220000000a00 */
[----:B------:R-:W-:-:S04]  /*0a50*/  IMAD R3, R3, R5, R0 ;  /* 0x0000000503037224 */ /* 0x000fc800078e0200 */
[----:B0-----:R-:W-:-:S05]  /*0a60*/  IMAD.WIDE.U32 R2, R3, 0x4, R6 ;  /* 0x0000000403027825 */ /* 0x001fca00078e0006 */
[----:B------:R-:W-:Y:S01]  /*0a70*/  STG.E desc[UR6][R2.64], R25 ;  /* 0x0000001902007986 */ /* 0x000fe2000c101906 */
[----:B------:R-:W-:Y:S05]  /*0a80*/  EXIT ;  /* 0x000000000000794d */ /* 0x000fea0003800000 */
.L_x_4:
[----:B------:R-:W-:-:S00]  /*0a90*/  BRA `(.L_x_4) ;  /* 0xfffffffc00fc7947 */ /* 0x000fc0000383ffff */
[----:B------:R-:W-:-:S00]  /*0aa0*/  NOP ;  /* 0x0000000000007918 */ /* 0x000fc00000000000 */
        /* <DEDUP_REMOVED lines=13> */
.L_x_5:


//--------------------- .nv.shared.reserved.0     --------------------------
	.section	.nv.shared.reserved.0,"aw",@nobits
	.weak		__nv_reservedSMEM_offset_0_alias
	.size		__nv_reservedSMEM_offset_0_alias, 0, 64
	.other		__nv_reservedSMEM_offset_0_alias,@"STO_CUDA_RESERVED_SHARED STV_DEFAULT"
__nv_reservedSMEM_offset_0_alias:
	.zero		0
	.zero		64


//--------------------- .nv.constant0._Z10gemmKerneliiiPKfS0_Pf --------------------------
	.section	.nv.constant0._Z10gemmKerneliiiPKfS0_Pf,"a",@progbits
	.sectionflags	@""
	.align	4
.nv.constant0._Z10gemmKerneliiiPKfS0_Pf:
	.zero		936


//--------------------- SYMBOLS --------------------------

	.type		.nv.reservedSmem.offset0,@object
	.size		.nv.reservedSmem.offset0,0x4
